	.headerflags	@"EF_CUDA_TEXMODE_UNIFIED EF_CUDA_64BIT_ADDRESS EF_CUDA_ACCELERATORS EF_CUDA_SM90 EF_CUDA_VIRTUAL_SM(EF_CUDA_SM90)"
	.elftype	@"ET_EXEC"


//--------------------- .nv.info                  --------------------------
	.section	.nv.info,"",@"SHT_CUDA_INFO"
	.align	4


	//----- nvinfo : EIATTR_REGCOUNT
	.align		4
        /*0000*/ 	.byte	0x04, 0x2f
        /*0002*/ 	.short	(.L_3 - .L_2)
	.align		4
.L_2:
        /*0004*/ 	.word	index@(triton_per_fused__native_batch_norm_legit_no_training_add_convolution_mean_13)
        /*0008*/ 	.word	0x00000030


	//----- nvinfo : EIATTR_MIN_STACK_SIZE
	.align		4
.L_3:
        /*000c*/ 	.byte	0x04, 0x12
        /*000e*/ 	.short	(.L_5 - .L_4)
	.align		4
.L_4:
        /*0010*/ 	.word	index@(triton_per_fused__native_batch_norm_legit_no_training_add_convolution_mean_13)
        /*0014*/ 	.word	0x00000000


	//----- nvinfo : EIATTR_FRAME_SIZE
	.align		4
.L_5:
        /*0018*/ 	.byte	0x04, 0x11
        /*001a*/ 	.short	(.L_7 - .L_6)
	.align		4
.L_6:
        /*001c*/ 	.word	index@(triton_per_fused__native_batch_norm_legit_no_training_add_convolution_mean_13)
        /*0020*/ 	.word	0x00000000


	//----- nvinfo : EIATTR_MIN_STACK_SIZE
	.align		4
.L_7:
        /*0024*/ 	.byte	0x04, 0x12
        /*0026*/ 	.short	(.L_9 - .L_8)
	.align		4
.L_8:
        /*0028*/ 	.word	index@(triton_per_fused__native_batch_norm_legit_no_training_add_convolution_mean_13)
        /*002c*/ 	.word	0x00000000
.L_9:


//--------------------- .nv.info.triton_per_fused__native_batch_norm_legit_no_training_add_convolution_mean_13 --------------------------
	.section	.nv.info.triton_per_fused__native_batch_norm_legit_no_training_add_convolution_mean_13,"",@"SHT_CUDA_INFO"
	.sectionflags	@""
	.align	4


	//----- nvinfo : EIATTR_CUDA_API_VERSION
	.align		4
        /*0000*/ 	.byte	0x04, 0x37
        /*0002*/ 	.short	(.L_11 - .L_10)
.L_10:
        /*0004*/ 	.word	0x0000007c


	//----- nvinfo : EIATTR_KPARAM_INFO
	.align		4
.L_11:
        /*0008*/ 	.byte	0x04, 0x17
        /*000a*/ 	.short	(.L_13 - .L_12)
.L_12:
        /*000c*/ 	.word	0x00000000
        /*0010*/ 	.short	0x000b
        /*0012*/ 	.short	0x0054
        /*0014*/ 	.byte	0x00, 0xf0, 0x11, 0x00


	//----- nvinfo : EIATTR_KPARAM_INFO
	.align		4
.L_13:
        /*0018*/ 	.byte	0x04, 0x17
        /*001a*/ 	.short	(.L_15 - .L_14)
.L_14:
        /*001c*/ 	.word	0x00000000
        /*0020*/ 	.short	0x000a
        /*0022*/ 	.short	0x0050
        /*0024*/ 	.byte	0x00, 0xf0, 0x11, 0x00


	//----- nvinfo : EIATTR_KPARAM_INFO
	.align		4
.L_15:
        /*0028*/ 	.byte	0x04, 0x17
        /*002a*/ 	.short	(.L_17 - .L_16)
.L_16:
        /*002c*/ 	.word	0x00000000
        /*0030*/ 	.short	0x0009
        /*0032*/ 	.short	0x0048
        /*0034*/ 	.byte	0x00, 0xf4, 0x21, 0x00


	//----- nvinfo : EIATTR_KPARAM_INFO
	.align		4
.L_17:
        /*0038*/ 	.byte	0x04, 0x17
        /*003a*/ 	.short	(.L_19 - .L_18)
.L_18:
        /*003c*/ 	.word	0x00000000
        /*0040*/ 	.short	0x0008
        /*0042*/ 	.short	0x0040
        /*0044*/ 	.byte	0x00, 0xf4, 0x21, 0x00


	//----- nvinfo : EIATTR_KPARAM_INFO
	.align		4
.L_19:
        /*0048*/ 	.byte	0x04, 0x17
        /*004a*/ 	.short	(.L_21 - .L_20)
.L_20:
        /*004c*/ 	.word	0x00000000
        /*0050*/ 	.short	0x0007
        /*0052*/ 	.short	0x0038
        /*0054*/ 	.byte	0x00, 0xf4, 0x21, 0x00


	//----- nvinfo : EIATTR_KPARAM_INFO
	.align		4
.L_21:
        /*0058*/ 	.byte	0x04, 0x17
        /*005a*/ 	.short	(.L_23 - .L_22)
.L_22:
        /*005c*/ 	.word	0x00000000
        /*0060*/ 	.short	0x0006
        /*0062*/ 	.short	0x0030
        /*0064*/ 	.byte	0x00, 0xf4, 0x21, 0x00


	//----- nvinfo : EIATTR_KPARAM_INFO
	.align		4
.L_23:
        /*0068*/ 	.byte	0x04, 0x17
        /*006a*/ 	.short	(.L_25 - .L_24)
.L_24:
        /*006c*/ 	.word	0x00000000
        /*0070*/ 	.short	0x0005
        /*0072*/ 	.short	0x0028
        /*0074*/ 	.byte	0x00, 0xf4, 0x21, 0x00


	//----- nvinfo : EIATTR_KPARAM_INFO
	.align		4
.L_25:
        /*0078*/ 	.byte	0x04, 0x17
        /*007a*/ 	.short	(.L_27 - .L_26)
.L_26:
        /*007c*/ 	.word	0x00000000
        /*0080*/ 	.short	0x0004
        /*0082*/ 	.short	0x0020
        /*0084*/ 	.byte	0x00, 0xf4, 0x21, 0x00


	//----- nvinfo : EIATTR_KPARAM_INFO
	.align		4
.L_27:
        /*0088*/ 	.byte	0x04, 0x17
        /*008a*/ 	.short	(.L_29 - .L_28)
.L_28:
        /*008c*/ 	.word	0x00000000
        /*0090*/ 	.short	0x0003
        /*0092*/ 	.short	0x0018
        /*0094*/ 	.byte	0x00, 0xf4, 0x21, 0x00


	//----- nvinfo : EIATTR_KPARAM_INFO
	.align		4
.L_29:
        /*0098*/ 	.byte	0x04, 0x17
        /*009a*/ 	.short	(.L_31 - .L_30)
.L_30:
        /*009c*/ 	.word	0x00000000
        /*00a0*/ 	.short	0x0002
        /*00a2*/ 	.short	0x0010
        /*00a4*/ 	.byte	0x00, 0xf4, 0x21, 0x00


	//----- nvinfo : EIATTR_KPARAM_INFO
	.align		4
.L_31:
        /*00a8*/ 	.byte	0x04, 0x17
        /*00aa*/ 	.short	(.L_33 - .L_32)
.L_32:
        /*00ac*/ 	.word	0x00000000
        /*00b0*/ 	.short	0x0001
        /*00b2*/ 	.short	0x0008
        /*00b4*/ 	.byte	0x00, 0xf4, 0x21, 0x00


	//----- nvinfo : EIATTR_KPARAM_INFO
	.align		4
.L_33:
        /*00b8*/ 	.byte	0x04, 0x17
        /*00ba*/ 	.short	(.L_35 - .L_34)
.L_34:
        /*00bc*/ 	.word	0x00000000
        /*00c0*/ 	.short	0x0000
        /*00c2*/ 	.short	0x0000
        /*00c4*/ 	.byte	0x00, 0xf4, 0x21, 0x00


	//----- nvinfo : EIATTR_SPARSE_MMA_MASK
	.align		4
.L_35:
        /*00c8*/ 	.byte	0x03, 0x50
        /*00ca*/ 	.short	0x0000


	//----- nvinfo : EIATTR_MAXREG_COUNT
	.align		4
        /*00cc*/ 	.byte	0x03, 0x1b
        /*00ce*/ 	.short	0x00ff


	//----- nvinfo : EIATTR_COOP_GROUP_MASK_REGIDS
	.align		4
        /*00d0*/ 	.byte	0x04, 0x29
        /*00d2*/ 	.short	(.L_37 - .L_36)


	//   ....[0]....
.L_36:
        /*00d4*/ 	.word	0xffffffff


	//   ....[1]....
        /*00d8*/ 	.word	0xffffffff


	//   ....[2]....
        /*00dc*/ 	.word	0xffffffff


	//   ....[3]....
        /*00e0*/ 	.word	0xffffffff


	//   ....[4]....
        /*00e4*/ 	.word	0xffffffff


	//   ....[5]....
        /*00e8*/ 	.word	0xffffffff


	//   ....[6]....
        /*00ec*/ 	.word	0xffffffff


	//   ....[7]....
        /*00f0*/ 	.word	0xffffffff


	//----- nvinfo : EIATTR_COOP_GROUP_INSTR_OFFSETS
	.align		4
.L_37:
        /*00f4*/ 	.byte	0x04, 0x28
        /*00f6*/ 	.short	(.L_39 - .L_38)


	//   ....[0]....
.L_38:
        /*00f8*/ 	.word	0x00000b10


	//   ....[1]....
        /*00fc*/ 	.word	0x00000b20


	//   ....[2]....
        /*0100*/ 	.word	0x00000b50


	//   ....[3]....
        /*0104*/ 	.word	0x00000b60


	//   ....[4]....
        /*0108*/ 	.word	0x00000b90


	//   ....[5]....
        /*010c*/ 	.word	0x00000ba0


	//   ....[6]....
        /*0110*/ 	.word	0x00000bd0


	//   ....[7]....
        /*0114*/ 	.word	0x00000be0


	//----- nvinfo : EIATTR_EXIT_INSTR_OFFSETS
	.align		4
.L_39:
        /*0118*/ 	.byte	0x04, 0x1c
        /*011a*/ 	.short	(.L_41 - .L_40)


	//   ....[0]....
.L_40:
        /*011c*/ 	.word	0x00000d90


	//   ....[1]....
        /*0120*/ 	.word	0x00000dc0


	//----- nvinfo : EIATTR_REQNTID
	.align		4
.L_41:
        /*0124*/ 	.byte	0x04, 0x10
        /*0126*/ 	.short	(.L_43 - .L_42)
.L_42:
        /*0128*/ 	.word	0x00000100
        /*012c*/ 	.word	0x00000001
        /*0130*/ 	.word	0x00000001


	//----- nvinfo : EIATTR_CBANK_PARAM_SIZE
	.align		4
.L_43:
        /*0134*/ 	.byte	0x03, 0x19
        /*0136*/ 	.short	0x0058


	//----- nvinfo : EIATTR_PARAM_CBANK
	.align		4
        /*0138*/ 	.byte	0x04, 0x0a
        /*013a*/ 	.short	(.L_45 - .L_44)
	.align		4
.L_44:
        /*013c*/ 	.word	index@(.nv.constant0.triton_per_fused__native_batch_norm_legit_no_training_add_convolution_mean_13)
        /*0140*/ 	.short	0x0210
        /*0142*/ 	.short	0x0058


	//----- nvinfo : EIATTR_SW_WAR
	.align		4
.L_45:
        /*0144*/ 	.byte	0x04, 0x36
        /*0146*/ 	.short	(.L_47 - .L_46)
.L_46:
        /*0148*/ 	.word	0x00000008
.L_47:


//--------------------- .nv.callgraph             --------------------------
	.section	.nv.callgraph,"",@"SHT_CUDA_CALLGRAPH"
	.align	4
	.sectionentsize	8
	.align		4
        /*0000*/ 	.word	0x00000000
	.align		4
        /*0004*/ 	.word	0xffffffff
	.align		4
        /*0008*/ 	.word	0x00000000
	.align		4
        /*000c*/ 	.word	0xfffffffe
	.align		4
        /*0010*/ 	.word	0x00000000
	.align		4
        /*0014*/ 	.word	0xfffffffd
	.align		4
        /*0018*/ 	.word	0x00000000
	.align		4
        /*001c*/ 	.word	0xfffffffc


//--------------------- .nv.constant4             --------------------------
	.section	.nv.constant4,"a",@progbits
	.align	8
	.align		8
.nv.constant4:
        /*0000*/ 	.dword	_$_str
	.align		8
        /*0008*/ 	.dword	_$_str_$_2


//--------------------- .text.triton_per_fused__native_batch_norm_legit_no_training_add_convolution_mean_13 --------------------------
	.section	.text.triton_per_fused__native_batch_norm_legit_no_training_add_convolution_mean_13,"ax",@progbits
	.sectionflags	@"SHF_BARRIERS=1"
	.align	128
        .global         triton_per_fused__native_batch_norm_legit_no_training_add_convolution_mean_13
        .type           triton_per_fused__native_batch_norm_legit_no_training_add_convolution_mean_13,@function
        .size           triton_per_fused__native_batch_norm_legit_no_training_add_convolution_mean_13,(.L_x_1 - triton_per_fused__native_batch_norm_legit_no_training_add_convolution_mean_13)
        .other          triton_per_fused__native_batch_norm_legit_no_training_add_convolution_mean_13,@"STO_CUDA_ENTRY STV_DEFAULT"
triton_per_fused__native_batch_norm_legit_no_training_add_convolution_mean_13:
.text.triton_per_fused__native_batch_norm_legit_no_training_add_convolution_mean_13:
[----:B------:R-:W0:Y:S01]  /*0000*/  LDC R1, c[0x0][0x28] ;  /* 0x00000a00ff017b82 */ /* 0x000e220000000800 */
[----:B------:R-:W1:Y:S07]  /*0010*/  S2R R0, SR_TID.X ;  /* 0x0000000000007919 */ /* 0x000e6e0000002100 */
[----:B------:R-:W2:Y:S01]  /*0020*/  LDC.64 R16, c[0x0][0x240] ;  /* 0x00009000ff107b82 */ /* 0x000ea20000000a00 */
[----:B------:R-:W-:Y:S01]  /*0030*/  HFMA2.MMA R13, -RZ, RZ, 0, 0 ;  /* 0x00000000ff0d7435 */ /* 0x000fe200000001ff */
[----:B------:R-:W-:Y:S01]  /*0040*/  ULDC.64 UR6, c[0x0][0x208] ;  /* 0x0000820000067ab9 */ /* 0x000fe20000000a00 */
[----:B------:R-:W3:Y:S05]  /*0050*/  S2R R2, SR_CTAID.X ;  /* 0x0000000000027919 */ /* 0x000eea0000002500 */
[----:B------:R-:W4:Y:S08]  /*0060*/  LDC.64 R32, c[0x0][0x218] ;  /* 0x00008600ff207b82 */ /* 0x000f300000000a00 */
[----:B------:R-:W5:Y:S08]  /*0070*/  LDC.64 R28, c[0x0][0x230] ;  /* 0x00008c00ff1c7b82 */ /* 0x000f700000000a00 */
[----:B------:R-:W4:Y:S01]  /*0080*/  LDC.64 R14, c[0x0][0x238] ;  /* 0x00008e00ff0e7b82 */ /* 0x000f220000000a00 */
[----:B-1----:R-:W-:-:S02]  /*0090*/  SHF.R.U32.HI R12, RZ, 0x4, R0 ;  /* 0x00000004ff0c7819 */ /* 0x002fc40000011600 */
[----:B---3--:R-:W-:Y:S02]  /*00a0*/  SHF.L.U32 R3, R2, 0x5, RZ ;  /* 0x0000000502037819 */ /* 0x008fe400000006ff */
[----:B------:R-:W-:Y:S02]  /*00b0*/  SHF.R.S32.HI R18, RZ, 0x1a, R2 ;  /* 0x0000001aff127819 */ /* 0x000fe40000011402 */
[----:B------:R-:W-:Y:S02]  /*00c0*/  SGXT.U32 R12, R12, 0x4 ;  /* 0x000000040c0c781a */ /* 0x000fe40000000000 */
[----:B------:R-:W-:Y:S02]  /*00d0*/  SGXT R18, R18, 0x1 ;  /* 0x000000011212781a */ /* 0x000fe40000000200 */
[----:B------:R-:W-:-:S04]  /*00e0*/  LOP3.LUT R5, R3, R12, RZ, 0xfc, !PT ;  /* 0x0000000c03057212 */ /* 0x000fc800078efcff */
[----:B------:R-:W-:Y:S02]  /*00f0*/  LEA.HI R2, R18, R5, RZ, 0x7 ;  /* 0x0000000512027211 */ /* 0x000fe400078f38ff */
[----:B------:R-:W-:Y:S02]  /*0100*/  ISETP.GE.AND P1, PT, R5, 0x200, PT ;  /* 0x000002000500780c */ /* 0x000fe40003f26270 */
[----:B------:R-:W-:-:S04]  /*0110*/  LOP3.LUT R2, R2, 0xffffff80, RZ, 0xc0, !PT ;  /* 0xffffff8002027812 */ /* 0x000fc800078ec0ff */
[----:B------:R-:W-:-:S05]  /*0120*/  IADD3 R19, R5, -R2, RZ ;  /* 0x8000000205137210 */ /* 0x000fca0007ffe0ff */
[----:B--2---:R-:W-:-:S05]  /*0130*/  IMAD.WIDE R6, R19, 0x4, R16 ;  /* 0x0000000413067825 */ /* 0x004fca00078e0210 */
[----:B------:R4:W2:Y:S01]  /*0140*/  @!P1 LDG.E.EL R13, desc[UR6][R6.64] ;  /* 0x00000006060d9981 */ /* 0x0008a2000c2e1900 */
[----:B------:R-:W-:Y:S02]  /*0150*/  SHF.L.U32 R2, R0, 0x2, RZ ;  /* 0x0000000200027819 */ /* 0x000fe400000006ff */
[----:B------:R-:W-:Y:S02]  /*0160*/  CS2R R8, SRZ ;  /* 0x0000000000087805 */ /* 0x000fe4000001ff00 */
[----:B------:R-:W-:Y:S02]  /*0170*/  CS2R R10, SRZ ;  /* 0x00000000000a7805 */ /* 0x000fe4000001ff00 */
[----:B------:R-:W-:Y:S02]  /*0180*/  CS2R R20, SRZ ;  /* 0x0000000000147805 */ /* 0x000fe4000001ff00 */
[----:B------:R-:W-:-:S04]  /*0190*/  LOP3.LUT R2, R2, 0x3c, RZ, 0xc0, !PT ;  /* 0x0000003c02027812 */ /* 0x000fc800078ec0ff */
[----:B------:R-:W-:-:S05]  /*01a0*/  LEA R4, R5, R2, 0x6 ;  /* 0x0000000205047211 */ /* 0x000fca00078e30ff */
[----:B----4-:R-:W-:-:S04]  /*01b0*/  IMAD.WIDE R6, R4, 0x4, R32 ;  /* 0x0000000404067825 */ /* 0x010fc800078e0220 */
[C---:B-----5:R-:W-:Y:S01]  /*01c0*/  IMAD.WIDE R22, R19.reuse, 0x4, R28 ;  /* 0x0000000413167825 */ /* 0x060fe200078e021c */
[----:B------:R-:W3:Y:S03]  /*01d0*/  @!P1 LDG.E.128 R8, desc[UR6][R6.64] ;  /* 0x0000000606089981 */ /* 0x000ee6000c1e1d00 */
[----:B0-----:R-:W-:Y:S01]  /*01e0*/  IMAD.WIDE R26, R19, 0x4, R14 ;  /* 0x00000004131a7825 */ /* 0x001fe200078e020e */
[----:B------:R0:W4:Y:S04]  /*01f0*/  @!P1 LDG.E.EL R21, desc[UR6][R22.64] ;  /* 0x0000000616159981 */ /* 0x000128000c2e1900 */
[----:B------:R1:W5:Y:S01]  /*0200*/  @!P1 LDG.E.EL R20, desc[UR6][R26.64] ;  /* 0x000000061a149981 */ /* 0x000362000c2e1900 */
[----:B------:R-:W-:-:S02]  /*0210*/  LOP3.LUT R5, R3, 0x10, R12, 0xfe, !PT ;  /* 0x0000001003057812 */ /* 0x000fc400078efe0c */
[----:B------:R-:W-:Y:S02]  /*0220*/  MOV R24, RZ ;  /* 0x000000ff00187202 */ /* 0x000fe40000000f00 */
[----:B------:R-:W-:Y:S01]  /*0230*/  LEA.HI R18, R18, R5, RZ, 0x7 ;  /* 0x0000000512127211 */ /* 0x000fe200078f38ff */
[----:B0-----:R-:W0:Y:S01]  /*0240*/  LDC.64 R22, c[0x0][0x248] ;  /* 0x00009200ff167b82 */ /* 0x001e220000000a00 */
[----:B------:R-:W-:Y:S02]  /*0250*/  ISETP.GE.AND P2, PT, R5, 0x200, PT ;  /* 0x000002000500780c */ /* 0x000fe40003f46270 */
[----:B------:R-:W-:-:S04]  /*0260*/  LOP3.LUT R18, R18, 0xffffff80, RZ, 0xc0, !PT ;  /* 0xffffff8012127812 */ /* 0x000fc800078ec0ff */
[----:B------:R-:W-:-:S05]  /*0270*/  IADD3 R25, R5, -R18, RZ ;  /* 0x8000001205197210 */ /* 0x000fca0007ffe0ff */
[C---:B------:R-:W-:Y:S02]  /*0280*/  IMAD.WIDE R30, R25.reuse, 0x4, R16 ;  /* 0x00000004191e7825 */ /* 0x040fe400078e0210 */
[----:B------:R-:W2:Y:S03]  /*0290*/  LDC.64 R16, c[0x0][0x250] ;  /* 0x00009400ff107b82 */ /* 0x000ea60000000a00 */
[----:B------:R1:W3:Y:S01]  /*02a0*/  @!P2 LDG.E.EL R24, desc[UR6][R30.64] ;  /* 0x000000061e18a981 */ /* 0x0002e2000c2e1900 */
[----:B------:R-:W-:Y:S01]  /*02b0*/  IMAD.WIDE R28, R25, 0x4, R28 ;  /* 0x00000004191c7825 */ /* 0x000fe200078e021c */
[----:B-1----:R-:W-:Y:S01]  /*02c0*/  CS2R R26, SRZ ;  /* 0x00000000001a7805 */ /* 0x002fe2000001ff00 */
[----:B------:R-:W-:Y:S01]  /*02d0*/  HFMA2.MMA R30, -RZ, RZ, 0, 0 ;  /* 0x00000000ff1e7435 */ /* 0x000fe200000001ff */
[----:B------:R-:W-:Y:S01]  /*02e0*/  LEA R2, R5, R2, 0x6 ;  /* 0x0000000205027211 */ /* 0x000fe200078e30ff */
[----:B------:R-:W-:Y:S01]  /*02f0*/  HFMA2.MMA R31, -RZ, RZ, 1.625, 0 ;  /* 0x3e800000ff1f7435 */ /* 0x000fe200000001ff */
[----:B------:R-:W-:Y:S01]  /*0300*/  MOV R5, RZ ;  /* 0x000000ff00057202 */ /* 0x000fe20000000f00 */
[----:B------:R-:W-:Y:S01]  /*0310*/  IMAD.WIDE R14, R25, 0x4, R14 ;  /* 0x00000004190e7825 */ /* 0x000fe200078e020e */
[----:B------:R-:W-:-:S03]  /*0320*/  MOV R41, RZ ;  /* 0x000000ff00297202 */ /* 0x000fc60000000f00 */
[----:B0-----:R-:W-:Y:S01]  /*0330*/  IMAD.WIDE R38, R19, 0x4, R22 ;  /* 0x0000000413267825 */ /* 0x001fe200078e0216 */
[----:B------:R-:W4:Y:S04]  /*0340*/  @!P2 LDG.E.EL R5, desc[UR6][R14.64] ;  /* 0x000000060e05a981 */ /* 0x000f28000c2e1900 */
[----:B------:R0:W4:Y:S01]  /*0350*/  @!P2 LDG.E.EL R30, desc[UR6][R28.64] ;  /* 0x000000061c1ea981 */ /* 0x000122000c2e1900 */
[----:B------:R-:W-:-:S03]  /*0360*/  IMAD.WIDE R32, R2, 0x4, R32 ;  /* 0x0000000402207825 */ /* 0x000fc600078e0220 */
[----:B------:R-:W4:Y:S01]  /*0370*/  @!P1 LDG.E.EL R41, desc[UR6][R38.64] ;  /* 0x0000000626299981 */ /* 0x000f22000c2e1900 */
[----:B0-----:R-:W-:Y:S01]  /*0380*/  HFMA2.MMA R28, -RZ, RZ, 0, 0 ;  /* 0x00000000ff1c7435 */ /* 0x001fe200000001ff */
[----:B------:R-:W-:Y:S01]  /*0390*/  CS2R R14, SRZ ;  /* 0x00000000000e7805 */ /* 0x000fe2000001ff00 */
[----:B------:R-:W-:-:S04]  /*03a0*/  IMAD.WIDE R22, R25, 0x4, R22 ;  /* 0x0000000419167825 */ /* 0x000fc800078e0216 */
[----:B--2---:R-:W-:Y:S02]  /*03b0*/  FADD R34, R13, 9.9999997473787516356e-06 ;  /* 0x3727c5ac0d227421 */ /* 0x004fe40000000000 */
[----:B------:R-:W0:Y:S04]  /*03c0*/  LDC.64 R12, c[0x0][0x228] ;  /* 0x00008a00ff0c7b82 */ /* 0x000e280000000a00 */
[----:B------:R-:W1:Y:S02]  /*03d0*/  MUFU.SQRT R34, R34 ;  /* 0x0000002200227308 */ /* 0x000e640000002000 */
[C---:B-1----:R-:W-:Y:S02]  /*03e0*/  FSETP.GT.AND P0, PT, R34.reuse, 8.50705917302346158658e+37, PT ;  /* 0x7e8000002200780b */ /* 0x042fe40003f04000 */
[----:B------:R-:W-:Y:S01]  /*03f0*/  FSETP.GEU.AND P3, PT, R34, 1.175494350822287508e-38, PT ;  /* 0x008000002200780b */ /* 0x000fe20003f6e000 */
[----:B0-----:R-:W-:-:S04]  /*0400*/  IMAD.WIDE R36, R19, 0x4, R12 ;  /* 0x0000000413247825 */ /* 0x001fc800078e020c */
[----:B------:R-:W-:Y:S01]  /*0410*/  IMAD.WIDE R12, R25, 0x4, R12 ;  /* 0x00000004190c7825 */ /* 0x000fe200078e020c */
[----:B------:R-:W-:Y:S01]  /*0420*/  FSEL R40, R31, 1, P0 ;  /* 0x3f8000001f287808 */ /* 0x000fe20000000000 */
[----:B------:R-:W2:Y:S04]  /*0430*/  @!P1 LDG.E.EL R26, desc[UR6][R36.64] ;  /* 0x00000006241a9981 */ /* 0x000ea8000c2e1900 */
[----:B------:R-:W-:Y:S01]  /*0440*/  @P0 FMUL R34, R34, 0.25 ;  /* 0x3e80000022220820 */ /* 0x000fe20000400000 */
[----:B------:R0:W2:Y:S03]  /*0450*/  @!P2 LDG.E.EL R27, desc[UR6][R12.64] ;  /* 0x000000060c1ba981 */ /* 0x0000a6000c2e1900 */
[----:B------:R-:W-:-:S04]  /*0460*/  @!P3 FMUL R34, R34, 16777216 ;  /* 0x4b8000002222b820 */ /* 0x000fc80000400000 */
[----:B------:R1:W3:Y:S01]  /*0470*/  MUFU.RCP R43, R34 ;  /* 0x00000022002b7308 */ /* 0x0002e20000001000 */
[----:B------:R-:W-:Y:S01]  /*0480*/  IMAD.WIDE R18, R19, 0x4, R16 ;  /* 0x0000000413127825 */ /* 0x000fe200078e0210 */
[----:B0-----:R-:W-:Y:S01]  /*0490*/  HFMA2.MMA R13, -RZ, RZ, 0, 0 ;  /* 0x00000000ff0d7435 */ /* 0x001fe200000001ff */
[----:B------:R-:W-:-:S03]  /*04a0*/  MOV R12, RZ ;  /* 0x000000ff000c7202 */ /* 0x000fc60000000f00 */
[----:B------:R0:W2:Y:S01]  /*04b0*/  @!P1 LDG.E.EL R28, desc[UR6][R18.64] ;  /* 0x00000006121c9981 */ /* 0x0000a2000c2e1900 */
[----:B-1----:R-:W1:Y:S01]  /*04c0*/  LDC.64 R34, c[0x0][0x210] ;  /* 0x00008400ff227b82 */ /* 0x002e620000000a00 */
[----:B------:R-:W-:-:S04]  /*04d0*/  @!P3 FMUL R40, R40, 16777216 ;  /* 0x4b8000002828b820 */ /* 0x000fc80000400000 */
[----:B------:R-:W2:Y:S01]  /*04e0*/  @!P2 LDG.E.128 R12, desc[UR6][R32.64] ;  /* 0x00000006200ca981 */ /* 0x000ea2000c1e1d00 */
[----:B---3--:R-:W-:Y:S01]  /*04f0*/  FMUL R43, R43, R40 ;  /* 0x000000282b2b7220 */ /* 0x008fe20000400000 */
[----:B------:R-:W-:Y:S02]  /*0500*/  SEL R10, R10, RZ, !P1 ;  /* 0x000000ff0a0a7207 */ /* 0x000fe40004800000 */
[----:B------:R-:W-:Y:S02]  /*0510*/  SEL R38, R9, RZ, !P1 ;  /* 0x000000ff09267207 */ /* 0x000fe40004800000 */
[----:B------:R-:W-:Y:S02]  /*0520*/  SEL R8, R8, RZ, !P1 ;  /* 0x000000ff08087207 */ /* 0x000fe40004800000 */
[----:B------:R-:W-:Y:S02]  /*0530*/  CS2R R36, SRZ ;  /* 0x0000000000247805 */ /* 0x000fe4000001ff00 */
[----:B------:R-:W-:Y:S01]  /*0540*/  SEL R40, R11, RZ, !P1 ;  /* 0x000000ff0b287207 */ /* 0x000fe20004800000 */
[----:B------:R-:W-:-:S04]  /*0550*/  IMAD.WIDE R16, R25, 0x4, R16 ;  /* 0x0000000419107825 */ /* 0x000fc800078e0210 */
[--C-:B----4-:R-:W-:Y:S01]  /*0560*/  FADD R10, R10, R21.reuse ;  /* 0x000000150a0a7221 */ /* 0x110fe20000000000 */
[--C-:B------:R-:W-:Y:S01]  /*0570*/  FADD R9, R38, R21.reuse ;  /* 0x0000001526097221 */ /* 0x100fe20000000000 */
[--C-:B------:R-:W-:Y:S01]  /*0580*/  FADD R8, R8, R21.reuse ;  /* 0x0000001508087221 */ /* 0x100fe20000000000 */
[----:B------:R-:W-:Y:S01]  /*0590*/  FADD R11, R40, R21 ;  /* 0x00000015280b7221 */ /* 0x000fe20000000000 */
[----:B------:R3:W4:Y:S01]  /*05a0*/  @!P2 LDG.E.EL R37, desc[UR6][R22.64] ;  /* 0x000000061625a981 */ /* 0x000722000c2e1900 */
[--C-:B-----5:R-:W-:Y:S01]  /*05b0*/  FADD R40, R9, -R20.reuse ;  /* 0x8000001409287221 */ /* 0x120fe20000000000 */
[----:B------:R-:W-:Y:S01]  /*05c0*/  FADD R42, R8, -R20 ;  /* 0x80000014082a7221 */ /* 0x000fe20000000000 */
[----:B0-----:R-:W-:Y:S01]  /*05d0*/  CS2R R18, SRZ ;  /* 0x0000000000127805 */ /* 0x001fe2000001ff00 */
[----:B------:R0:W4:Y:S01]  /*05e0*/  @!P2 LDG.E.EL R36, desc[UR6][R16.64] ;  /* 0x000000061024a981 */ /* 0x000122000c2e1900 */
[----:B-1----:R-:W-:-:S04]  /*05f0*/  IMAD.WIDE R38, R4, 0x4, R34 ;  /* 0x0000000404267825 */ /* 0x002fc800078e0222 */
[-C--:B------:R-:W-:Y:S01]  /*0600*/  FMUL R25, R42, R43.reuse ;  /* 0x0000002b2a197220 */ /* 0x080fe20000400000 */
[--C-:B---3--:R-:W-:Y:S01]  /*0610*/  FADD R22, R10, -R20.reuse ;  /* 0x800000140a167221 */ /* 0x108fe20000000000 */
[----:B------:R-:W-:Y:S01]  /*0620*/  FADD R20, R11, -R20 ;  /* 0x800000140b147221 */ /* 0x000fe20000000000 */
[----:B0-----:R-:W-:Y:S02]  /*0630*/  CS2R R16, SRZ ;  /* 0x0000000000107805 */ /* 0x001fe4000001ff00 */
[-C--:B------:R-:W-:Y:S01]  /*0640*/  FMUL R29, R22, R43.reuse ;  /* 0x0000002b161d7220 */ /* 0x080fe20000400000 */
[-C--:B------:R-:W-:Y:S01]  /*0650*/  FMUL R45, R40, R43.reuse ;  /* 0x0000002b282d7220 */ /* 0x080fe20000400000 */
[----:B------:R-:W-:Y:S01]  /*0660*/  FMUL R43, R20, R43 ;  /* 0x0000002b142b7220 */ /* 0x000fe20000400000 */
[----:B------:R-:W-:Y:S02]  /*0670*/  CS2R R20, SRZ ;  /* 0x0000000000147805 */ /* 0x000fe4000001ff00 */
[----:B------:R-:W-:Y:S01]  /*0680*/  CS2R R22, SRZ ;  /* 0x0000000000167805 */ /* 0x000fe2000001ff00 */
[----:B------:R-:W-:Y:S01]  /*0690*/  IMAD.WIDE R34, R2, 0x4, R34 ;  /* 0x0000000402227825 */ /* 0x000fe200078e0222 */
[----:B------:R-:W3:Y:S04]  /*06a0*/  @!P1 LDG.E.128 R16, desc[UR6][R38.64] ;  /* 0x0000000626109981 */ /* 0x000ee8000c1e1d00 */
[----:B------:R-:W5:Y:S01]  /*06b0*/  @!P2 LDG.E.128 R20, desc[UR6][R34.64] ;  /* 0x000000062214a981 */ /* 0x000f62000c1e1d00 */
[----:B------:R-:W-:-:S04]  /*06c0*/  FADD R42, R24, 9.9999997473787516356e-06 ;  /* 0x3727c5ac182a7421 */ /* 0x000fc80000000000 */
[----:B------:R-:W0:Y:S02]  /*06d0*/  MUFU.SQRT R44, R42 ;  /* 0x0000002a002c7308 */ /* 0x000e240000002000 */
[C---:B0-----:R-:W-:Y:S02]  /*06e0*/  FSETP.GT.AND P0, PT, R44.reuse, 8.50705917302346158658e+37, PT ;  /* 0x7e8000002c00780b */ /* 0x041fe40003f04000 */
[----:B------:R-:W-:-:S11]  /*06f0*/  FSETP.GEU.AND P3, PT, R44, 1.175494350822287508e-38, PT ;  /* 0x008000002c00780b */ /* 0x000fd60003f6e000 */
[----:B------:R-:W-:-:S04]  /*0700*/  @P0 FMUL R44, R44, 0.25 ;  /* 0x3e8000002c2c0820 */ /* 0x000fc80000400000 */
[----:B------:R-:W-:-:S04]  /*0710*/  @!P3 FMUL R44, R44, 16777216 ;  /* 0x4b8000002c2cb820 */ /* 0x000fc80000400000 */
[----:B------:R-:W0:Y:S01]  /*0720*/  MUFU.RCP R40, R44 ;  /* 0x0000002c00287308 */ /* 0x000e220000001000 */
[----:B------:R-:W-:-:S05]  /*0730*/  FSEL R31, R31, 1, P0 ;  /* 0x3f8000001f1f7808 */ /* 0x000fca0000000000 */
[----:B------:R-:W-:-:S04]  /*0740*/  @!P3 FMUL R31, R31, 16777216 ;  /* 0x4b8000001f1fb820 */ /* 0x000fc80000400000 */
[----:B0-----:R-:W-:Y:S01]  /*0750*/  FMUL R40, R40, R31 ;  /* 0x0000001f28287220 */ /* 0x001fe20000400000 */
[----:B------:R-:W0:Y:S01]  /*0760*/  S2UR UR5, SR_CgaCtaId ;  /* 0x00000000000579c3 */ /* 0x000e220000008800 */
[----:B------:R-:W-:Y:S02]  /*0770*/  UMOV UR4, 0x400 ;  /* 0x0000040000047882 */ /* 0x000fe40000000000 */
[----:B0-----:R-:W-:Y:S01]  /*0780*/  UPRMT UR4, UR5, 0x654, UR4 ;  /* 0x0000065405047896 */ /* 0x001fe20008000004 */
[-CC-:B--2---:R-:W-:Y:S01]  /*0790*/  FFMA R29, R29, R41.reuse, R28.reuse ;  /* 0x000000291d1d7223 */ /* 0x184fe2000000001c */
[-CC-:B------:R-:W-:Y:S01]  /*07a0*/  FFMA R25, R25, R41.reuse, R28.reuse ;  /* 0x0000002919197223 */ /* 0x180fe2000000001c */
[-CC-:B------:R-:W-:Y:S01]  /*07b0*/  FFMA R24, R45, R41.reuse, R28.reuse ;  /* 0x000000292d187223 */ /* 0x180fe2000000001c */
[----:B------:R-:W-:Y:S01]  /*07c0*/  FFMA R28, R43, R41, R28 ;  /* 0x000000292b1c7223 */ /* 0x000fe2000000001c */
[----:B------:R-:W-:Y:S02]  /*07d0*/  SEL R41, R14, RZ, !P2 ;  /* 0x000000ff0e297207 */ /* 0x000fe40005000000 */
[----:B------:R-:W-:-:S02]  /*07e0*/  SEL R31, R12, RZ, !P2 ;  /* 0x000000ff0c1f7207 */ /* 0x000fc40005000000 */
[----:B------:R-:W-:Y:S02]  /*07f0*/  SEL R13, R13, RZ, !P2 ;  /* 0x000000ff0d0d7207 */ /* 0x000fe40005000000 */
[----:B------:R-:W-:Y:S01]  /*0800*/  SEL R15, R15, RZ, !P2 ;  /* 0x000000ff0f0f7207 */ /* 0x000fe20005000000 */
[--C-:B------:R-:W-:Y:S01]  /*0810*/  FADD R14, R41, R30.reuse ;  /* 0x0000001e290e7221 */ /* 0x100fe20000000000 */
[--C-:B------:R-:W-:Y:S01]  /*0820*/  FADD R12, R31, R30.reuse ;  /* 0x0000001e1f0c7221 */ /* 0x100fe20000000000 */
[--C-:B------:R-:W-:Y:S02]  /*0830*/  FADD R13, R13, R30.reuse ;  /* 0x0000001e0d0d7221 */ /* 0x100fe40000000000 */
[----:B------:R-:W-:Y:S01]  /*0840*/  FADD R15, R15, R30 ;  /* 0x0000001e0f0f7221 */ /* 0x000fe20000000000 */
[--C-:B------:R-:W-:Y:S01]  /*0850*/  FADD R31, R14, -R5.reuse ;  /* 0x800000050e1f7221 */ /* 0x100fe20000000000 */
[--C-:B------:R-:W-:Y:S01]  /*0860*/  FADD R43, R12, -R5.reuse ;  /* 0x800000050c2b7221 */ /* 0x100fe20000000000 */
[--C-:B------:R-:W-:Y:S01]  /*0870*/  FADD R41, R13, -R5.reuse ;  /* 0x800000050d297221 */ /* 0x100fe20000000000 */
[----:B------:R-:W-:Y:S01]  /*0880*/  FADD R5, R15, -R5 ;  /* 0x800000050f057221 */ /* 0x000fe20000000000 */
[-C--:B------:R-:W-:Y:S01]  /*0890*/  FMUL R45, R31, R40.reuse ;  /* 0x000000281f2d7220 */ /* 0x080fe20000400000 */
[-C--:B------:R-:W-:Y:S01]  /*08a0*/  FMUL R31, R43, R40.reuse ;  /* 0x000000282b1f7220 */ /* 0x080fe20000400000 */
[-C--:B------:R-:W-:Y:S01]  /*08b0*/  FMUL R41, R41, R40.reuse ;  /* 0x0000002829297220 */ /* 0x080fe20000400000 */
[----:B------:R-:W-:Y:S01]  /*08c0*/  FMUL R43, R5, R40 ;  /* 0x00000028052b7220 */ /* 0x000fe20000400000 */
[-CC-:B----4-:R-:W-:Y:S01]  /*08d0*/  FFMA R5, R45, R37.reuse, R36.reuse ;  /* 0x000000252d057223 */ /* 0x190fe20000000024 */
[-CC-:B------:R-:W-:Y:S01]  /*08e0*/  FFMA R31, R31, R37.reuse, R36.reuse ;  /* 0x000000251f1f7223 */ /* 0x180fe20000000024 */
[-CC-:B------:R-:W-:Y:S01]  /*08f0*/  FFMA R30, R41, R37.reuse, R36.reuse ;  /* 0x00000025291e7223 */ /* 0x180fe20000000024 */
[----:B------:R-:W-:Y:S01]  /*0900*/  FFMA R36, R43, R37, R36 ;  /* 0x000000252b247223 */ /* 0x000fe20000000024 */
[----:B---3--:R-:W-:-:S02]  /*0910*/  SEL R37, R16, RZ, !P1 ;  /* 0x000000ff10257207 */ /* 0x008fc40004800000 */
[----:B------:R-:W-:Y:S02]  /*0920*/  SEL R17, R17, RZ, !P1 ;  /* 0x000000ff11117207 */ /* 0x000fe40004800000 */
[----:B------:R-:W-:Y:S01]  /*0930*/  SEL R41, R18, RZ, !P1 ;  /* 0x000000ff12297207 */ /* 0x000fe20004800000 */
[--C-:B------:R-:W-:Y:S01]  /*0940*/  FADD R16, R37, R26.reuse ;  /* 0x0000001a25107221 */ /* 0x100fe20000000000 */
[----:B------:R-:W-:Y:S01]  /*0950*/  SEL R19, R19, RZ, !P1 ;  /* 0x000000ff13137207 */ /* 0x000fe20004800000 */
[--C-:B------:R-:W-:Y:S01]  /*0960*/  FADD R17, R17, R26.reuse ;  /* 0x0000001a11117221 */ /* 0x100fe20000000000 */
[----:B-----5:R-:W-:Y:S02]  /*0970*/  SEL R42, R20, RZ, !P2 ;  /* 0x000000ff142a7207 */ /* 0x020fe40005000000 */
[----:B------:R-:W-:Y:S02]  /*0980*/  SEL R44, R21, RZ, !P2 ;  /* 0x000000ff152c7207 */ /* 0x000fe40005000000 */
[----:B------:R-:W-:Y:S01]  /*0990*/  SEL R22, R22, RZ, !P2 ;  /* 0x000000ff16167207 */ /* 0x000fe20005000000 */
[--C-:B------:R-:W-:Y:S01]  /*09a0*/  FADD R19, R19, R26.reuse ;  /* 0x0000001a13137221 */ /* 0x100fe20000000000 */
[----:B------:R-:W-:Y:S01]  /*09b0*/  FADD R18, R41, R26 ;  /* 0x0000001a29127221 */ /* 0x000fe20000000000 */
[----:B------:R-:W-:Y:S01]  /*09c0*/  FADD R20, R16, R25 ;  /* 0x0000001910147221 */ /* 0x000fe20000000000 */
[----:B------:R-:W-:Y:S01]  /*09d0*/  FADD R21, R17, R24 ;  /* 0x0000001811157221 */ /* 0x000fe20000000000 */
[--C-:B------:R-:W-:Y:S01]  /*09e0*/  FADD R25, R44, R27.reuse ;  /* 0x0000001b2c197221 */ /* 0x100fe20000000000 */
[--C-:B------:R-:W-:Y:S01]  /*09f0*/  FADD R24, R42, R27.reuse ;  /* 0x0000001b2a187221 */ /* 0x100fe20000000000 */
[----:B------:R-:W-:Y:S01]  /*0a00*/  SEL R40, R23, RZ, !P2 ;  /* 0x000000ff17287207 */ /* 0x000fe20005000000 */
[----:B------:R-:W-:Y:S01]  /*0a10*/  FADD R26, R22, R27 ;  /* 0x0000001b161a7221 */ /* 0x000fe20000000000 */
        /* <DEDUP_REMOVED lines=9> */
[----:B------:R-:W-:-:S02]  /*0ab0*/  FADD R31, R27, R36 ;  /* 0x000000241b1f7221 */ /* 0x000fc40000000000 */
[----:B------:R-:W-:Y:S01]  /*0ac0*/  FADD R36, R30, R5 ;  /* 0x000000051e247221 */ /* 0x000fe20000000000 */
[----:B------:R-:W-:-:S03]  /*0ad0*/  FADD R42, R23, R42 ;  /* 0x0000002a172a7221 */ /* 0x000fc60000000000 */
[----:B------:R-:W-:Y:S02]  /*0ae0*/  FADD R36, R31, R36 ;  /* 0x000000241f247221 */ /* 0x000fe40000000000 */
[----:B------:R-:W-:-:S03]  /*0af0*/  FSEL R42, R42, RZ, !P1 ;  /* 0x000000ff2a2a7208 */ /* 0x000fc60004800000 */
[----:B------:R-:W-:Y:S02]  /*0b00*/  FSEL R36, R36, RZ, !P2 ;  /* 0x000000ff24247208 */ /* 0x000fe40005000000 */
[----:B------:R-:W0:Y:S04]  /*0b10*/  SHFL.BFLY PT, R5, R42, 0x8, 0x1f ;  /* 0x0d001f002a057f89 */ /* 0x000e2800000e0000 */
[----:B------:R-:W1:Y:S01]  /*0b20*/  SHFL.BFLY PT, R37, R36, 0x8, 0x1f ;  /* 0x0d001f0024257f89 */ /* 0x000e6200000e0000 */
[----:B0-----:R-:W-:Y:S01]  /*0b30*/  FADD R5, R42, R5 ;  /* 0x000000052a057221 */ /* 0x001fe20000000000 */
[----:B-1----:R-:W-:-:S04]  /*0b40*/  FADD R41, R36, R37 ;  /* 0x0000002524297221 */ /* 0x002fc80000000000 */
        /* <DEDUP_REMOVED lines=10> */
[----:B------:R-:W-:-:S04]  /*0bf0*/  SHF.R.U32.HI R41, RZ, 0x4, R0 ;  /* 0x00000004ff297819 */ /* 0x000fc80000011600 */
[----:B------:R-:W-:Y:S01]  /*0c00*/  SGXT.U32 R40, R41, 0x4 ;  /* 0x000000042928781a */ /* 0x000fe20000000000 */
[----:B0-----:R-:W-:-:S03]  /*0c10*/  FADD R44, R37, R42 ;  /* 0x0000002a252c7221 */ /* 0x001fc60000000000 */
[----:B------:R-:W-:Y:S01]  /*0c20*/  LEA R37, R40, UR4, 0x2 ;  /* 0x0000000428257c11 */ /* 0x000fe2000f8e10ff */
[----:B-1----:R-:W-:-:S04]  /*0c30*/  FADD R5, R36, R5 ;  /* 0x0000000524057221 */ /* 0x002fc80000000000 */
[----:B------:R-:W-:Y:S04]  /*0c40*/  STS [R37], R44 ;  /* 0x0000002c25007388 */ /* 0x000fe80000000800 */
[----:B------:R0:W-:Y:S01]  /*0c50*/  STS [R37+0x40], R5 ;  /* 0x0000400525007388 */ /* 0x0001e20000000800 */
[----:B------:R-:W-:Y:S08]  /*0c60*/  BAR.SYNC.DEFER_BLOCKING 0x0 ;  /* 0x0000000000007b1d */ /* 0x000ff00000010000 */
[----:B0-----:R-:W0:Y:S01]  /*0c70*/  LDC.64 R36, c[0x0][0x258] ;  /* 0x00009600ff247b82 */ /* 0x001e220000000a00 */
[----:B------:R-:W-:-:S02]  /*0c80*/  LOP3.LUT R41, R0, 0x1f, RZ, 0xc0, !PT ;  /* 0x0000001f00297812 */ /* 0x000fc400078ec0ff */
[----:B------:R-:W-:Y:S02]  /*0c90*/  LOP3.LUT R45, R3, 0x1f, R0, 0xf8, !PT ;  /* 0x0000001f032d7812 */ /* 0x000fe400078ef800 */
[----:B------:R-:W-:Y:S01]  /*0ca0*/  LEA R40, R41, UR4, 0x2 ;  /* 0x0000000429287c11 */ /* 0x000fe2000f8e10ff */
[----:B------:R-:W-:Y:S04]  /*0cb0*/  @!P1 STG.E.128 desc[UR6][R38.64], R16 ;  /* 0x0000001026009986 */ /* 0x000fe8000c101d06 */
[----:B------:R-:W-:Y:S01]  /*0cc0*/  @!P2 STG.E.128 desc[UR6][R34.64], R24 ;  /* 0x000000182200a986 */ /* 0x000fe2000c101d06 */
[----:B0-----:R-:W-:-:S03]  /*0cd0*/  IMAD.WIDE R42, R4, 0x4, R36 ;  /* 0x00000004042a7825 */ /* 0x001fc600078e0224 */
[----:B------:R-:W-:Y:S01]  /*0ce0*/  @!P1 STG.E.128 desc[UR6][R6.64], R8 ;  /* 0x0000000806009986 */ /* 0x000fe2000c101d06 */
[----:B------:R-:W-:-:S03]  /*0cf0*/  IMAD.WIDE R2, R2, 0x4, R36 ;  /* 0x0000000402027825 */ /* 0x000fc600078e0224 */
[----:B------:R-:W-:Y:S04]  /*0d00*/  @!P2 STG.E.128 desc[UR6][R32.64], R12 ;  /* 0x0000000c2000a986 */ /* 0x000fe8000c101d06 */
[----:B------:R-:W-:Y:S04]  /*0d10*/  @!P1 STG.E.128 desc[UR6][R42.64], R20 ;  /* 0x000000142a009986 */ /* 0x000fe8000c101d06 */
[----:B------:R0:W1:Y:S04]  /*0d20*/  LDS R5, [R40] ;  /* 0x0000000028057984 */ /* 0x0000680000000800 */
[----:B------:R2:W-:Y:S01]  /*0d30*/  @!P2 STG.E.128 desc[UR6][R2.64], R28 ;  /* 0x0000001c0200a986 */ /* 0x0005e2000c101d06 */
[----:B0-----:R-:W0:Y:S08]  /*0d40*/  LDC.64 R40, c[0x0][0x220] ;  /* 0x00008800ff287b82 */ /* 0x001e300000000a00 */
[----:B------:R-:W-:Y:S01]  /*0d50*/  BAR.SYNC.DEFER_BLOCKING 0x0 ;  /* 0x0000000000007b1d */ /* 0x000fe20000010000 */
[----:B------:R-:W-:-:S04]  /*0d60*/  LOP3.LUT P0, RZ, R0, 0xe0, RZ, 0xc0, !PT ;  /* 0x000000e000ff7812 */ /* 0x000fc8000780c0ff */
[C---:B------:R-:W-:Y:S01]  /*0d70*/  ISETP.LT.AND P0, PT, R45.reuse, 0x200, !P0 ;  /* 0x000002002d00780c */ /* 0x040fe20004701270 */
[----:B0-----:R-:W-:-:S12]  /*0d80*/  IMAD.WIDE R40, R45, 0x4, R40 ;  /* 0x000000042d287825 */ /* 0x001fd800078e0228 */
[----:B--2---:R-:W-:Y:S05]  /*0d90*/  @!P0 EXIT ;  /* 0x000000000000894d */ /* 0x004fea0003800000 */
[----:B-1----:R-:W-:-:S05]  /*0da0*/  FMUL R5, R5, 0.015625 ;  /* 0x3c80000005057820 */ /* 0x002fca0000400000 */
[----:B------:R-:W-:Y:S01]  /*0db0*/  STG.E desc[UR6][R40.64], R5 ;  /* 0x0000000528007986 */ /* 0x000fe2000c101906 */
[----:B------:R-:W-:Y:S05]  /*0dc0*/  EXIT ;  /* 0x000000000000794d */ /* 0x000fea0003800000 */
.L_x_0:
[----:B------:R-:W-:-:S00]  /*0dd0*/  BRA `(.L_x_0) ;  /* 0xfffffffc00fc7947 */ /* 0x000fc0000383ffff */
[----:B------:R-:W-:-:S00]  /*0de0*/  NOP ;  /* 0x0000000000007918 */ /* 0x000fc00000000000 */
        /* <DEDUP_REMOVED lines=9> */
.L_x_1:


//--------------------- .nv.global.init           --------------------------
	.section	.nv.global.init,"aw",@progbits
.nv.global.init:
	.type		_$_str,@object
	.size		_$_str,(_$_str_$_2 - _$_str)
_$_str:
        /*0000*/ 	.byte	0x5f, 0x5f, 0x43, 0x55, 0x44, 0x41, 0x5f, 0x46, 0x54, 0x5a, 0x00
	.type		_$_str_$_2,@object
	.size		_$_str_$_2,(.L_1 - _$_str_$_2)
_$_str_$_2:
        /*000b*/ 	.byte	0x5f, 0x5f, 0x43, 0x55, 0x44, 0x41, 0x5f, 0x50, 0x52, 0x45, 0x43, 0x5f, 0x53, 0x51, 0x52, 0x54
        /*001b*/ 	.byte	0x00
.L_1:


//--------------------- .nv.shared.triton_per_fused__native_batch_norm_legit_no_training_add_convolution_mean_13 --------------------------
	.section	.nv.shared.triton_per_fused__native_batch_norm_legit_no_training_add_convolution_mean_13,"aw",@nobits
	.sectionflags	@""
	.align	16
	.zero		1024


//--------------------- .nv.constant0.triton_per_fused__native_batch_norm_legit_no_training_add_convolution_mean_13 --------------------------
	.section	.nv.constant0.triton_per_fused__native_batch_norm_legit_no_training_add_convolution_mean_13,"a",@progbits
	.sectionflags	@""
	.align	4
.nv.constant0.triton_per_fused__native_batch_norm_legit_no_training_add_convolution_mean_13:
	.zero		616
